//
// Generated by NVIDIA NVVM Compiler
//
// Compiler Build ID: CL-36424714
// Cuda compilation tools, release 13.0, V13.0.88
// Based on NVVM 20.0.0
//

.version 9.0
.target sm_100
.address_size 64

	// .globl	_Z10matmul_gpuPdS_S_i

.visible .entry _Z10matmul_gpuPdS_S_i(
	.param .u64 .ptr .align 1 _Z10matmul_gpuPdS_S_i_param_0,
	.param .u64 .ptr .align 1 _Z10matmul_gpuPdS_S_i_param_1,
	.param .u64 .ptr .align 1 _Z10matmul_gpuPdS_S_i_param_2,
	.param .u32 _Z10matmul_gpuPdS_S_i_param_3
)
{
	.reg .pred 	%p<10>;
	.reg .b32 	%r<41>;
	.reg .b64 	%rd<67>;
	.reg .b64 	%fd<67>;

	ld.param.u64 	%rd14, [_Z10matmul_gpuPdS_S_i_param_0];
	ld.param.u64 	%rd15, [_Z10matmul_gpuPdS_S_i_param_1];
	ld.param.u32 	%r16, [_Z10matmul_gpuPdS_S_i_param_3];
	cvta.to.global.u64 	%rd1, %rd15;
	cvta.to.global.u64 	%rd2, %rd14;
	mov.u32 	%r17, %ntid.y;
	mov.u32 	%r18, %ctaid.y;
	mov.u32 	%r19, %tid.y;
	mad.lo.s32 	%r20, %r17, %r18, %r19;
	mov.u32 	%r21, %ntid.x;
	mov.u32 	%r22, %ctaid.x;
	mov.u32 	%r23, %tid.x;
	mad.lo.s32 	%r1, %r21, %r22, %r23;
	mul.lo.s32 	%r2, %r16, %r20;
	max.s32 	%r24, %r20, %r1;
	setp.ge.s32 	%p1, %r24, %r16;
	@%p1 bra 	$L__BB0_13;
	and.b32  	%r3, %r16, 7;
	setp.lt.u32 	%p2, %r16, 8;
	mov.f64 	%fd66, 0d0000000000000000;
	mov.b32 	%r39, 0;
	@%p2 bra 	$L__BB0_4;
	and.b32  	%r39, %r16, 2147483640;
	neg.s32 	%r37, %r39;
	mul.wide.s32 	%rd16, %r16, 8;
	add.s64 	%rd3, %rd1, %rd16;
	mul.wide.s32 	%rd17, %r16, 16;
	add.s64 	%rd4, %rd1, %rd17;
	mul.wide.s32 	%rd18, %r16, 24;
	add.s64 	%rd5, %rd1, %rd18;
	mul.wide.s32 	%rd19, %r16, 32;
	add.s64 	%rd6, %rd1, %rd19;
	mul.wide.s32 	%rd20, %r16, 40;
	add.s64 	%rd7, %rd1, %rd20;
	mul.wide.s32 	%rd21, %r16, 48;
	add.s64 	%rd8, %rd1, %rd21;
	mul.wide.s32 	%rd22, %r16, 56;
	add.s64 	%rd9, %rd1, %rd22;
	mul.wide.u32 	%rd23, %r2, 8;
	add.s64 	%rd24, %rd23, %rd2;
	add.s64 	%rd66, %rd24, 32;
	mov.f64 	%fd66, 0d0000000000000000;
	shl.b32 	%r27, %r16, 3;
	mov.u32 	%r36, %r1;
$L__BB0_3:
	.pragma "nounroll";
	mul.wide.s32 	%rd25, %r36, 8;
	add.s64 	%rd26, %rd3, %rd25;
	add.s64 	%rd27, %rd4, %rd25;
	add.s64 	%rd28, %rd5, %rd25;
	add.s64 	%rd29, %rd6, %rd25;
	add.s64 	%rd30, %rd7, %rd25;
	add.s64 	%rd31, %rd8, %rd25;
	add.s64 	%rd32, %rd9, %rd25;
	add.s64 	%rd33, %rd1, %rd25;
	ld.global.f64 	%fd16, [%rd66+-32];
	ld.global.f64 	%fd17, [%rd33];
	fma.rn.f64 	%fd18, %fd16, %fd17, %fd66;
	ld.global.f64 	%fd19, [%rd66+-24];
	ld.global.f64 	%fd20, [%rd26];
	fma.rn.f64 	%fd21, %fd19, %fd20, %fd18;
	ld.global.f64 	%fd22, [%rd66+-16];
	ld.global.f64 	%fd23, [%rd27];
	fma.rn.f64 	%fd24, %fd22, %fd23, %fd21;
	ld.global.f64 	%fd25, [%rd66+-8];
	ld.global.f64 	%fd26, [%rd28];
	fma.rn.f64 	%fd27, %fd25, %fd26, %fd24;
	ld.global.f64 	%fd28, [%rd66];
	ld.global.f64 	%fd29, [%rd29];
	fma.rn.f64 	%fd30, %fd28, %fd29, %fd27;
	ld.global.f64 	%fd31, [%rd66+8];
	ld.global.f64 	%fd32, [%rd30];
	fma.rn.f64 	%fd33, %fd31, %fd32, %fd30;
	ld.global.f64 	%fd34, [%rd66+16];
	ld.global.f64 	%fd35, [%rd31];
	fma.rn.f64 	%fd36, %fd34, %fd35, %fd33;
	ld.global.f64 	%fd37, [%rd66+24];
	ld.global.f64 	%fd38, [%rd32];
	fma.rn.f64 	%fd66, %fd37, %fd38, %fd36;
	add.s32 	%r37, %r37, 8;
	add.s32 	%r36, %r36, %r27;
	add.s64 	%rd66, %rd66, 64;
	setp.ne.s32 	%p3, %r37, 0;
	@%p3 bra 	$L__BB0_3;
$L__BB0_4:
	setp.eq.s32 	%p4, %r3, 0;
	@%p4 bra 	$L__BB0_12;
	and.b32  	%r11, %r16, 3;
	setp.lt.u32 	%p5, %r3, 4;
	@%p5 bra 	$L__BB0_7;
	add.s32 	%r28, %r39, %r2;
	mul.wide.u32 	%rd34, %r28, 8;
	add.s64 	%rd35, %rd2, %rd34;
	ld.global.f64 	%fd40, [%rd35];
	mad.lo.s32 	%r29, %r39, %r16, %r1;
	mul.wide.s32 	%rd36, %r29, 8;
	add.s64 	%rd37, %rd1, %rd36;
	ld.global.f64 	%fd41, [%rd37];
	fma.rn.f64 	%fd42, %fd40, %fd41, %fd66;
	cvt.u64.u32 	%rd38, %r2;
	cvt.u64.u32 	%rd39, %r39;
	add.s64 	%rd40, %rd39, %rd38;
	shl.b64 	%rd41, %rd40, 3;
	add.s64 	%rd42, %rd2, %rd41;
	ld.global.f64 	%fd43, [%rd42+8];
	mul.wide.s32 	%rd43, %r16, 8;
	add.s64 	%rd44, %rd37, %rd43;
	ld.global.f64 	%fd44, [%rd44];
	fma.rn.f64 	%fd45, %fd43, %fd44, %fd42;
	ld.global.f64 	%fd46, [%rd42+16];
	add.s64 	%rd45, %rd44, %rd43;
	ld.global.f64 	%fd47, [%rd45];
	fma.rn.f64 	%fd48, %fd46, %fd47, %fd45;
	ld.global.f64 	%fd49, [%rd42+24];
	add.s64 	%rd46, %rd45, %rd43;
	ld.global.f64 	%fd50, [%rd46];
	fma.rn.f64 	%fd66, %fd49, %fd50, %fd48;
	add.s32 	%r39, %r39, 4;
$L__BB0_7:
	setp.eq.s32 	%p6, %r11, 0;
	@%p6 bra 	$L__BB0_12;
	setp.eq.s32 	%p7, %r11, 1;
	@%p7 bra 	$L__BB0_10;
	add.s32 	%r30, %r39, %r2;
	mul.wide.u32 	%rd47, %r30, 8;
	add.s64 	%rd48, %rd2, %rd47;
	ld.global.f64 	%fd52, [%rd48];
	mad.lo.s32 	%r31, %r39, %r16, %r1;
	mul.wide.s32 	%rd49, %r31, 8;
	add.s64 	%rd50, %rd1, %rd49;
	ld.global.f64 	%fd53, [%rd50];
	fma.rn.f64 	%fd54, %fd52, %fd53, %fd66;
	cvt.u64.u32 	%rd51, %r2;
	cvt.u64.u32 	%rd52, %r39;
	add.s64 	%rd53, %rd52, %rd51;
	shl.b64 	%rd54, %rd53, 3;
	add.s64 	%rd55, %rd2, %rd54;
	ld.global.f64 	%fd55, [%rd55+8];
	mul.wide.s32 	%rd56, %r16, 8;
	add.s64 	%rd57, %rd50, %rd56;
	ld.global.f64 	%fd56, [%rd57];
	fma.rn.f64 	%fd66, %fd55, %fd56, %fd54;
	add.s32 	%r39, %r39, 2;
$L__BB0_10:
	and.b32  	%r32, %r16, 1;
	setp.eq.b32 	%p8, %r32, 1;
	not.pred 	%p9, %p8;
	@%p9 bra 	$L__BB0_12;
	add.s32 	%r33, %r39, %r2;
	mul.wide.u32 	%rd58, %r33, 8;
	add.s64 	%rd59, %rd2, %rd58;
	ld.global.f64 	%fd57, [%rd59];
	mad.lo.s32 	%r34, %r39, %r16, %r1;
	mul.wide.s32 	%rd60, %r34, 8;
	add.s64 	%rd61, %rd1, %rd60;
	ld.global.f64 	%fd58, [%rd61];
	fma.rn.f64 	%fd66, %fd57, %fd58, %fd66;
$L__BB0_12:
	ld.param.u64 	%rd65, [_Z10matmul_gpuPdS_S_i_param_2];
	add.s32 	%r35, %r2, %r1;
	cvta.to.global.u64 	%rd62, %rd65;
	mul.wide.s32 	%rd63, %r35, 8;
	add.s64 	%rd64, %rd62, %rd63;
	st.global.f64 	[%rd64], %fd66;
$L__BB0_13:
	ret;

}


// ===== COMPILED SASS (sm_100) =====

	.target	sm_100

	.elftype	@"ET_EXEC"


//--------------------- .note.nv.tkinfo           --------------------------
	.section	.note.nv.tkinfo,"",@"SHT_NOTE"
	.sectionflags	@"SHF_NOTE_NV_TKINFO"
	.tkinfo
        /*0018*/ 	.word	0x00000002
        /*0030*/ 	.string	""
        /*0030*/ 	.string	"ptxas"
        /*0030*/ 	.string	"Cuda compilation tools, release 13.0, V13.0.88"
        /*0030*/ 	.string	"Build cuda_13.0.r13.0/compiler.36424714_0"
        /*0030*/ 	.string	"-arch sm_100 -m 64 "



//--------------------- .note.nv.cuinfo           --------------------------
	.section	.note.nv.cuinfo,"",@"SHT_NOTE"
	.sectionflags	@"SHF_NOTE_NV_CUINFO"
        /*0018*/ 	.short	0x0002
        /*001a*/ 	.short	0x0064
        /*001c*/ 	.short	0x0082
	.zero		2


//--------------------- .nv.info                  --------------------------
	.section	.nv.info,"",@"SHT_CUDA_INFO"
	.align	4


	//----- nvinfo : EIATTR_REGCOUNT
	.align		4
        /*0000*/ 	.byte	0x04, 0x2f
        /*0002*/ 	.short	(.L_1 - .L_0)
	.align		4
.L_0:
        /*0004*/ 	.word	index@(_Z10matmul_gpuPdS_S_i)
        /*0008*/ 	.word	0x0000001e


	//----- nvinfo : EIATTR_FRAME_SIZE
	.align		4
.L_1:
        /*000c*/ 	.byte	0x04, 0x11
        /*000e*/ 	.short	(.L_3 - .L_2)
	.align		4
.L_2:
        /*0010*/ 	.word	index@(_Z10matmul_gpuPdS_S_i)
        /*0014*/ 	.word	0x00000000


	//----- nvinfo : EIATTR_MIN_STACK_SIZE
	.align		4
.L_3:
        /*0018*/ 	.byte	0x04, 0x12
        /*001a*/ 	.short	(.L_5 - .L_4)
	.align		4
.L_4:
        /*001c*/ 	.word	index@(_Z10matmul_gpuPdS_S_i)
        /*0020*/ 	.word	0x00000000
.L_5:


//--------------------- .nv.compat                --------------------------
	.section	.nv.compat,"",@"SHT_CUDA_COMPAT_INFO"
	.align	4
        /*0000*/ 	.byte	0x02, 0x09, 0x00, 0x00, 0x02, 0x02, 0x01, 0x00, 0x02, 0x05, 0x05, 0x00, 0x03, 0x07, 0x01, 0x01
        /*0010*/ 	.byte	0x02, 0x03, 0x00, 0x00, 0x02, 0x06, 0x01, 0x00, 0x04, 0x0b, 0x08, 0x00, 0x01, 0x00, 0x00, 0x00
        /*0020*/ 	.byte	0x00, 0x00, 0x00, 0x00


//--------------------- .nv.info._Z10matmul_gpuPdS_S_i --------------------------
	.section	.nv.info._Z10matmul_gpuPdS_S_i,"",@"SHT_CUDA_INFO"
	.sectionflags	@""
	.align	4


	//----- nvinfo : EIATTR_CUDA_API_VERSION
	.align		4
        /*0000*/ 	.byte	0x04, 0x37
        /*0002*/ 	.short	(.L_7 - .L_6)
.L_6:
        /*0004*/ 	.word	0x00000082


	//----- nvinfo : EIATTR_KPARAM_INFO
	.align		4
.L_7:
        /*0008*/ 	.byte	0x04, 0x17
        /*000a*/ 	.short	(.L_9 - .L_8)
.L_8:
        /*000c*/ 	.word	0x00000000
        /*0010*/ 	.short	0x0003
        /*0012*/ 	.short	0x0018
        /*0014*/ 	.byte	0x00, 0xf0, 0x11, 0x00


	//----- nvinfo : EIATTR_KPARAM_INFO
	.align		4
.L_9:
        /*0018*/ 	.byte	0x04, 0x17
        /*001a*/ 	.short	(.L_11 - .L_10)
.L_10:
        /*001c*/ 	.word	0x00000000
        /*0020*/ 	.short	0x0002
        /*0022*/ 	.short	0x0010
        /*0024*/ 	.byte	0x00, 0xf5, 0x21, 0x00


	//----- nvinfo : EIATTR_KPARAM_INFO
	.align		4
.L_11:
        /*0028*/ 	.byte	0x04, 0x17
        /*002a*/ 	.short	(.L_13 - .L_12)
.L_12:
        /*002c*/ 	.word	0x00000000
        /*0030*/ 	.short	0x0001
        /*0032*/ 	.short	0x0008
        /*0034*/ 	.byte	0x00, 0xf5, 0x21, 0x00


	//----- nvinfo : EIATTR_KPARAM_INFO
	.align		4
.L_13:
        /*0038*/ 	.byte	0x04, 0x17
        /*003a*/ 	.short	(.L_15 - .L_14)
.L_14:
        /*003c*/ 	.word	0x00000000
        /*0040*/ 	.short	0x0000
        /*0042*/ 	.short	0x0000
        /*0044*/ 	.byte	0x00, 0xf5, 0x21, 0x00


	//----- nvinfo : EIATTR_SPARSE_MMA_MASK
	.align		4
.L_15:
        /*0048*/ 	.byte	0x03, 0x50
        /*004a*/ 	.short	0x0000


	//----- nvinfo : EIATTR_MAXREG_COUNT
	.align		4
        /*004c*/ 	.byte	0x03, 0x1b
        /*004e*/ 	.short	0x00ff


	//----- nvinfo : EIATTR_MERCURY_ISA_VERSION
	.align		4
        /*0050*/ 	.byte	0x03, 0x5f
        /*0052*/ 	.short	0x0101


	//----- nvinfo : EIATTR_VRC_CTA_INIT_COUNT
	.align		4
        /*0054*/ 	.byte	0x02, 0x4a
	.zero		1
	.zero		1


	//----- nvinfo : EIATTR_EXIT_INSTR_OFFSETS
	.align		4
        /*0058*/ 	.byte	0x04, 0x1c
        /*005a*/ 	.short	(.L_17 - .L_16)


	//   ....[0]....
.L_16:
        /*005c*/ 	.word	0x000000c0


	//   ....[1]....
        /*0060*/ 	.word	0x00000ac0


	//----- nvinfo : EIATTR_CBANK_PARAM_SIZE
	.align		4
.L_17:
        /*0064*/ 	.byte	0x03, 0x19
        /*0066*/ 	.short	0x001c


	//----- nvinfo : EIATTR_PARAM_CBANK
	.align		4
        /*0068*/ 	.byte	0x04, 0x0a
        /*006a*/ 	.short	(.L_19 - .L_18)
	.align		4
.L_18:
        /*006c*/ 	.word	index@(.nv.constant0._Z10matmul_gpuPdS_S_i)
        /*0070*/ 	.short	0x0380
        /*0072*/ 	.short	0x001c


	//----- nvinfo : EIATTR_SW_WAR
	.align		4
.L_19:
        /*0074*/ 	.byte	0x04, 0x36
        /*0076*/ 	.short	(.L_21 - .L_20)
.L_20:
        /*0078*/ 	.word	0x00000008
.L_21:


//--------------------- .nv.callgraph             --------------------------
	.section	.nv.callgraph,"",@"SHT_CUDA_CALLGRAPH"
	.align	4
	.sectionentsize	8
	.align		4
        /*0000*/ 	.word	0x00000000
	.align		4
        /*0004*/ 	.word	0xffffffff
	.align		4
        /*0008*/ 	.word	0x00000000
	.align		4
        /*000c*/ 	.word	0xfffffffe
	.align		4
        /*0010*/ 	.word	0x00000000
	.align		4
        /*0014*/ 	.word	0xfffffffd
	.align		4
        /*0018*/ 	.word	0x00000000
	.align		4
        /*001c*/ 	.word	0xfffffffc


//--------------------- .text._Z10matmul_gpuPdS_S_i --------------------------
	.section	.text._Z10matmul_gpuPdS_S_i,"ax",@progbits
	.align	128
        .global         _Z10matmul_gpuPdS_S_i
        .type           _Z10matmul_gpuPdS_S_i,@function
        .size           _Z10matmul_gpuPdS_S_i,(.L_x_5 - _Z10matmul_gpuPdS_S_i)
        .other          _Z10matmul_gpuPdS_S_i,@"STO_CUDA_ENTRY STV_DEFAULT"
_Z10matmul_gpuPdS_S_i:
.text._Z10matmul_gpuPdS_S_i:
[----:B------:R-:W-:Y:S01]  /*0000*/  LDC R1, c[0x0][0x37c] ;  /* 0x0000df00ff017b82 */ /* 0x000fe20000000800 */
[----:B------:R-:W0:Y:S01]  /*0010*/  S2R R21, SR_CTAID.Y ;  /* 0x0000000000157919 */ /* 0x000e220000002600 */
[----:B------:R-:W0:Y:S01]  /*0020*/  LDCU UR4, c[0x0][0x364] ;  /* 0x00006c80ff0477ac */ /* 0x000e220008000800 */
[----:B------:R-:W0:Y:S01]  /*0030*/  S2R R0, SR_TID.Y ;  /* 0x0000000000007919 */ /* 0x000e220000002200 */
[----:B------:R-:W1:Y:S01]  /*0040*/  LDCU UR5, c[0x0][0x360] ;  /* 0x00006c00ff0577ac */ /* 0x000e620008000800 */
[----:B------:R-:W1:Y:S01]  /*0050*/  S2R R2, SR_CTAID.X ;  /* 0x0000000000027919 */ /* 0x000e620000002500 */
[----:B------:R-:W2:Y:S01]  /*0060*/  LDCU UR18, c[0x0][0x398] ;  /* 0x00007300ff1277ac */ /* 0x000ea20008000800 */
[----:B------:R-:W1:Y:S01]  /*0070*/  S2R R3, SR_TID.X ;  /* 0x0000000000037919 */ /* 0x000e620000002100 */
[----:B0-----:R-:W-:Y:S02]  /*0080*/  IMAD R21, R21, UR4, R0 ;  /* 0x0000000415157c24 */ /* 0x001fe4000f8e0200 */
[----:B-1----:R-:W-:-:S05]  /*0090*/  IMAD R0, R2, UR5, R3 ;  /* 0x0000000502007c24 */ /* 0x002fca000f8e0203 */
[----:B------:R-:W-:-:S04]  /*00a0*/  VIMNMX R2, PT, PT, R21, R0, !PT ;  /* 0x0000000015027248 */ /* 0x000fc80007fe0100 */
[----:B--2---:R-:W-:-:S13]  /*00b0*/  ISETP.GE.AND P0, PT, R2, UR18, PT ;  /* 0x0000001202007c0c */ /* 0x004fda000bf06270 */
[----:B------:R-:W-:Y:S05]  /*00c0*/  @P0 EXIT ;  /* 0x000000000000094d */ /* 0x000fea0003800000 */
[----:B------:R-:W-:Y:S02]  /*00d0*/  UISETP.GE.U32.AND UP0, UPT, UR18, 0x8, UPT ;  /* 0x000000081200788c */ /* 0x000fe4000bf06070 */
[----:B------:R-:W-:Y:S01]  /*00e0*/  IMAD R21, R21, UR18, RZ ;  /* 0x0000001215157c24 */ /* 0x000fe2000f8e02ff */
[----:B------:R-:W-:Y:S01]  /*00f0*/  CS2R R12, SRZ ;  /* 0x00000000000c7805 */ /* 0x000fe2000001ff00 */
[----:B------:R-:W-:Y:S01]  /*0100*/  UMOV UR4, URZ ;  /* 0x000000ff00047c82 */ /* 0x000fe20008000000 */
[----:B------:R-:W0:Y:S04]  /*0110*/  LDCU.64 UR16, c[0x0][0x358] ;  /* 0x00006b00ff1077ac */ /* 0x000e280008000a00 */
[----:B------:R-:W-:Y:S05]  /*0120*/  BRA.U !UP0, `(.L_x_0) ;  /* 0x0000000508107547 */ /* 0x000fea000b800000 */
[----:B------:R-:W1:Y:S01]  /*0130*/  LDCU.128 UR20, c[0x0][0x380] ;  /* 0x00007000ff1477ac */ /* 0x000e620008000c00 */
[----:B------:R-:W-:Y:S01]  /*0140*/  IMAD.MOV.U32 R20, RZ, RZ, R0 ;  /* 0x000000ffff147224 */ /* 0x000fe200078e0000 */
[----:B------:R-:W-:Y:S01]  /*0150*/  CS2R R12, SRZ ;  /* 0x00000000000c7805 */ /* 0x000fe2000001ff00 */
[----:B------:R-:W-:-:S04]  /*0160*/  ULOP3.LUT UR4, UR18, 0x7ffffff8, URZ, 0xc0, !UPT ;  /* 0x7ffffff812047892 */ /* 0x000fc8000f8ec0ff */
[----:B------:R-:W-:Y:S01]  /*0170*/  UIADD3 UR5, UPT, UPT, -UR4, URZ, URZ ;  /* 0x000000ff04057290 */ /* 0x000fe2000fffe1ff */
[----:B-1----:R-:W-:Y:S01]  /*0180*/  MOV R2, UR20 ;  /* 0x0000001400027c02 */ /* 0x002fe20008000f00 */
[----:B------:R-:W-:Y:S01]  /*0190*/  IMAD.U32 R3, RZ, RZ, UR21 ;  /* 0x00000015ff037e24 */ /* 0x000fe2000f8e00ff */
[----:B------:R-:W-:Y:S02]  /*01a0*/  UIMAD.WIDE UR6, UR18, 0x18, UR22 ;  /* 0x00000018120678a5 */ /* 0x000fe4000f8e0216 */
[----:B------:R-:W-:Y:S01]  /*01b0*/  UIMAD.WIDE UR8, UR18, 0x20, UR22 ;  /* 0x00000020120878a5 */ /* 0x000fe2000f8e0216 */
[----:B------:R-:W-:Y:S01]  /*01c0*/  IMAD.WIDE.U32 R2, R21, 0x8, R2 ;  /* 0x0000000815027825 */ /* 0x000fe200078e0002 */
[----:B------:R-:W-:Y:S02]  /*01d0*/  UIMAD.WIDE UR10, UR18, 0x28, UR22 ;  /* 0x00000028120a78a5 */ /* 0x000fe4000f8e0216 */
[----:B------:R-:W-:Y:S01]  /*01e0*/  UIMAD.WIDE UR12, UR18, 0x30, UR22 ;  /* 0x00000030120c78a5 */ /* 0x000fe2000f8e0216 */
[----:B------:R-:W-:Y:S01]  /*01f0*/  IADD3 R8, P0, PT, R2, 0x20, RZ ;  /* 0x0000002002087810 */ /* 0x000fe20007f1e0ff */
[----:B------:R-:W-:-:S03]  /*0200*/  UIMAD.WIDE UR14, UR18, 0x38, UR22 ;  /* 0x00000038120e78a5 */ /* 0x000fc6000f8e0216 */
[----:B------:R-:W-:-:S09]  /*0210*/  IADD3.X R9, PT, PT, RZ, R3, RZ, P0, !PT ;  /* 0x00000003ff097210 */ /* 0x000fd200007fe4ff */
.L_x_1:
[----:B------:R-:W-:Y:S01]  /*0220*/  HFMA2 R23, -RZ, RZ, 0, 4.76837158203125e-07 ;  /* 0x00000008ff177431 */ /* 0x000fe200000001ff */
[----:B------:R-:W-:Y:S01]  /*0230*/  UIMAD.WIDE UR24, UR18, 0x8, UR22 ;  /* 0x00000008121878a5 */ /* 0x000fe2000f8e0216 */
[----:B------:R-:W-:Y:S01]  /*0240*/  IMAD.MOV.U32 R2, RZ, RZ, R8 ;  /* 0x000000ffff027224 */ /* 0x000fe200078e0008 */
[----:B------:R-:W-:Y:S01]  /*0250*/  MOV R3, R9 ;  /* 0x0000000900037202 */ /* 0x000fe20000000f00 */
[----:B------:R-:W-:-:S03]  /*0260*/  UIMAD.WIDE UR20, UR18, 0x10, UR22 ;  /* 0x00000010121478a5 */ /* 0x000fc6000f8e0216 */
[----:B------:R-:W-:Y:S01]  /*0270*/  MOV R19, UR25 ;  /* 0x0000001900137c02 */ /* 0x000fe20008000f00 */
[----:B------:R-:W-:Y:S01]  /*0280*/  IMAD.U32 R18, RZ, RZ, UR24 ;  /* 0x00000018ff127e24 */ /* 0x000fe2000f8e00ff */
[----:B0-----:R-:W2:Y:S01]  /*0290*/  LDG.E.64 R24, desc[UR16][R2.64+-0x20] ;  /* 0xffffe01002187981 */ /* 0x001ea2000c1e1b00 */
[C---:B------:R-:W-:Y:S01]  /*02a0*/  IMAD.WIDE R22, R20.reuse, R23, UR22 ;  /* 0x0000001614167e25 */ /* 0x040fe2000f8e0217 */
[----:B------:R-:W-:Y:S02]  /*02b0*/  MOV R16, UR20 ;  /* 0x0000001400107c02 */ /* 0x000fe40008000f00 */
[----:B------:R-:W3:Y:S01]  /*02c0*/  LDG.E.64 R10, desc[UR16][R2.64+-0x18] ;  /* 0xffffe810020a7981 */ /* 0x000ee2000c1e1b00 */
[----:B------:R-:W-:-:S03]  /*02d0*/  IMAD.WIDE R18, R20, 0x8, R18 ;  /* 0x0000000814127825 */ /* 0x000fc600078e0212 */
[----:B------:R-:W2:Y:S01]  /*02e0*/  LDG.E.64 R22, desc[UR16][R22.64] ;  /* 0x0000001016167981 */ /* 0x000ea2000c1e1b00 */
[----:B------:R-:W-:-:S03]  /*02f0*/  IMAD.U32 R17, RZ, RZ, UR21 ;  /* 0x00000015ff117e24 */ /* 0x000fc6000f8e00ff */
[----:B------:R-:W3:Y:S01]  /*0300*/  LDG.E.64 R18, desc[UR16][R18.64] ;  /* 0x0000001012127981 */ /* 0x000ee2000c1e1b00 */
[----:B------:R-:W-:-:S04]  /*0310*/  IMAD.WIDE R16, R20, 0x8, R16 ;  /* 0x0000000814107825 */ /* 0x000fc800078e0210 */
[----:B------:R-:W-:Y:S01]  /*0320*/  HFMA2 R9, -RZ, RZ, 0, 4.76837158203125e-07 ;  /* 0x00000008ff097431 */ /* 0x000fe200000001ff */
[----:B------:R-:W4:Y:S04]  /*0330*/  LDG.E.64 R14, desc[UR16][R2.64+-0x10] ;  /* 0xfffff010020e7981 */ /* 0x000f28000c1e1b00 */
[----:B------:R-:W4:Y:S01]  /*0340*/  LDG.E.64 R16, desc[UR16][R16.64] ;  /* 0x0000001010107981 */ /* 0x000f22000c1e1b00 */
[----:B------:R-:W-:-:S03]  /*0350*/  IMAD.WIDE R8, R20, R9, UR6 ;  /* 0x0000000614087e25 */ /* 0x000fc6000f8e0209 */
[----:B------:R-:W5:Y:S04]  /*0360*/  LDG.E.64 R6, desc[UR16][R2.64+-0x8] ;  /* 0xfffff81002067981 */ /* 0x000f68000c1e1b00 */
[----:B------:R-:W5:Y:S01]  /*0370*/  LDG.E.64 R8, desc[UR16][R8.64] ;  /* 0x0000001008087981 */ /* 0x000f62000c1e1b00 */
[----:B------:R-:W-:-:S05]  /*0380*/  MOV R5, 0x8 ;  /* 0x0000000800057802 */ /* 0x000fca0000000f00 */
[----:B------:R-:W-:-:S06]  /*0390*/  IMAD.WIDE R4, R20, R5, UR8 ;  /* 0x0000000814047e25 */ /* 0x000fcc000f8e0205 */
[----:B------:R-:W5:Y:S01]  /*03a0*/  LDG.E.64 R4, desc[UR16][R4.64] ;  /* 0x0000001004047981 */ /* 0x000f62000c1e1b00 */
[----:B--2---:R-:W-:Y:S01]  /*03b0*/  DFMA R24, R24, R22, R12 ;  /* 0x000000161818722b */ /* 0x004fe2000000000c */
[----:B------:R-:W-:Y:S02]  /*03c0*/  IMAD.MOV.U32 R23, RZ, RZ, 0x8 ;  /* 0x00000008ff177424 */ /* 0x000fe400078e00ff */
[----:B------:R-:W2:Y:S02]  /*03d0*/  LDG.E.64 R12, desc[UR16][R2.64] ;  /* 0x00000010020c7981 */ /* 0x000ea4000c1e1b00 */
[----:B------:R-:W-:-:S03]  /*03e0*/  IMAD.WIDE R22, R20, R23, UR10 ;  /* 0x0000000a14167e25 */ /* 0x000fc6000f8e0217 */
[----:B---3--:R-:W-:Y:S01]  /*03f0*/  DFMA R18, R10, R18, R24 ;  /* 0x000000120a12722b */ /* 0x008fe20000000018 */
[----:B------:R-:W-:Y:S01]  /*0400*/  MOV R25, 0x8 ;  /* 0x0000000800197802 */ /* 0x000fe20000000f00 */
[----:B------:R-:W3:Y:S04]  /*0410*/  LDG.E.64 R10, desc[UR16][R2.64+0x8] ;  /* 0x00000810020a7981 */ /* 0x000ee8000c1e1b00 */
[----:B------:R-:W3:Y:S01]  /*0420*/  LDG.E.64 R22, desc[UR16][R22.64] ;  /* 0x0000001016167981 */ /* 0x000ee2000c1e1b00 */
[C---:B------:R-:W-:Y:S01]  /*0430*/  IMAD.WIDE R24, R20.reuse, R25, UR12 ;  /* 0x0000000c14187e25 */ /* 0x040fe2000f8e0219 */
[----:B----4-:R-:W-:Y:S01]  /*0440*/  DFMA R16, R14, R16, R18 ;  /* 0x000000100e10722b */ /* 0x010fe20000000012 */
[----:B------:R-:W-:Y:S01]  /*0450*/  MOV R19, 0x8 ;  /* 0x0000000800137802 */ /* 0x000fe20000000f00 */
[----:B------:R-:W4:Y:S04]  /*0460*/  LDG.E.64 R14, desc[UR16][R2.64+0x10] ;  /* 0x00001010020e7981 */ /* 0x000f28000c1e1b00 */
[----:B------:R-:W4:Y:S01]  /*0470*/  LDG.E.64 R24, desc[UR16][R24.64] ;  /* 0x0000001018187981 */ /* 0x000f22000c1e1b00 */
[----:B------:R-:W-:Y:S01]  /*0480*/  IMAD.WIDE R18, R20, R19, UR14 ;  /* 0x0000000e14127e25 */ /* 0x000fe2000f8e0213 */
[----:B-----5:R-:W-:-:S02]  /*0490*/  DFMA R8, R6, R8, R16 ;  /* 0x000000080608722b */ /* 0x020fc40000000010 */
[----:B------:R-:W5:Y:S04]  /*04a0*/  LDG.E.64 R6, desc[UR16][R2.64+0x18] ;  /* 0x0000181002067981 */ /* 0x000f68000c1e1b00 */
[----:B------:R-:W5:Y:S01]  /*04b0*/  LDG.E.64 R18, desc[UR16][R18.64] ;  /* 0x0000001012127981 */ /* 0x000f62000c1e1b00 */
[----:B------:R-:W-:-:S04]  /*04c0*/  UIADD3 UR5, UPT, UPT, UR5, 0x8, URZ ;  /* 0x0000000805057890 */ /* 0x000fc8000fffe0ff */
[----:B------:R-:W-:Y:S01]  /*04d0*/  UISETP.NE.AND UP0, UPT, UR5, URZ, UPT ;  /* 0x000000ff0500728c */ /* 0x000fe2000bf05270 */
[----:B--2---:R-:W-:-:S08]  /*04e0*/  DFMA R4, R12, R4, R8 ;  /* 0x000000040c04722b */ /* 0x004fd00000000008 */
[----:B---3--:R-:W-:-:S08]  /*04f0*/  DFMA R4, R10, R22, R4 ;  /* 0x000000160a04722b */ /* 0x008fd00000000004 */
[----:B----4-:R-:W-:Y:S01]  /*0500*/  DFMA R4, R14, R24, R4 ;  /* 0x000000180e04722b */ /* 0x010fe20000000004 */
[----:B------:R-:W-:-:S07]  /*0510*/  IADD3 R8, P0, PT, R2, 0x40, RZ ;  /* 0x0000004002087810 */ /* 0x000fce0007f1e0ff */
[----:B-----5:R-:W-:Y:S01]  /*0520*/  DFMA R12, R6, R18, R4 ;  /* 0x00000012060c722b */ /* 0x020fe20000000004 */
[----:B------:R-:W-:Y:S01]  /*0530*/  IMAD.U32 R5, RZ, RZ, UR18 ;  /* 0x00000012ff057e24 */ /* 0x000fe2000f8e00ff */
[----:B------:R-:W-:-:S04]  /*0540*/  IADD3.X R9, PT, PT, RZ, R3, RZ, P0, !PT ;  /* 0x00000003ff097210 */ /* 0x000fc800007fe4ff */
[----:B------:R-:W-:Y:S01]  /*0550*/  LEA R20, R5, R20, 0x3 ;  /* 0x0000001405147211 */ /* 0x000fe200078e18ff */
[----:B------:R-:W-:Y:S06]  /*0560*/  BRA.U UP0, `(.L_x_1) ;  /* 0xfffffffd002c7547 */ /* 0x000fec000b83ffff */
.L_x_0:
[----:B------:R-:W-:-:S04]  /*0570*/  ULOP3.LUT UR6, UR18, 0x7, URZ, 0xc0, !UPT ;  /* 0x0000000712067892 */ /* 0x000fc8000f8ec0ff */
[----:B------:R-:W-:-:S09]  /*0580*/  UISETP.NE.AND UP0, UPT, UR6, URZ, UPT ;  /* 0x000000ff0600728c */ /* 0x000fd2000bf05270 */
[----:B------:R-:W-:Y:S05]  /*0590*/  BRA.U !UP0, `(.L_x_2) ;  /* 0x0000000508387547 */ /* 0x000fea000b800000 */
[----:B------:R-:W-:Y:S02]  /*05a0*/  UISETP.GE.U32.AND UP0, UPT, UR6, 0x4, UPT ;  /* 0x000000040600788c */ /* 0x000fe4000bf06070 */
[----:B------:R-:W-:-:S04]  /*05b0*/  ULOP3.LUT UR5, UR18, 0x3, URZ, 0xc0, !UPT ;  /* 0x0000000312057892 */ /* 0x000fc8000f8ec0ff */
[----:B------:R-:W-:-:S03]  /*05c0*/  UISETP.NE.AND UP1, UPT, UR5, URZ, UPT ;  /* 0x000000ff0500728c */ /* 0x000fc6000bf25270 */
[----:B------:R-:W-:Y:S08]  /*05d0*/  BRA.U !UP0, `(.L_x_3) ;  /* 0x00000001087c7547 */ /* 0x000ff0000b800000 */
[----:B------:R-:W1:Y:S01]  /*05e0*/  LDC.64 R10, c[0x0][0x380] ;  /* 0x0000e000ff0a7b82 */ /* 0x000e620000000a00 */
[----:B------:R-:W2:Y:S01]  /*05f0*/  LDCU.64 UR6, c[0x0][0x380] ;  /* 0x00007000ff0677ac */ /* 0x000ea20008000a00 */
[----:B------:R-:W-:Y:S01]  /*0600*/  IMAD.U32 R5, RZ, RZ, UR4 ;  /* 0x00000004ff057e24 */ /* 0x000fe2000f8e00ff */
[C---:B------:R-:W-:Y:S01]  /*0610*/  IADD3 R3, PT, PT, R21.reuse, UR4, RZ ;  /* 0x0000000415037c10 */ /* 0x040fe2000fffe0ff */
[----:B------:R-:W-:Y:S01]  /*0620*/  IMAD.U32 R23, RZ, RZ, UR18 ;  /* 0x00000012ff177e24 */ /* 0x000fe2000f8e00ff */
[----:B------:R-:W-:Y:S01]  /*0630*/  IADD3 R2, P0, PT, R21, UR4, RZ ;  /* 0x0000000415027c10 */ /* 0x000fe2000ff1e0ff */
[----:B------:R-:W-:Y:S02]  /*0640*/  IMAD R5, R5, UR18, R0 ;  /* 0x0000001205057c24 */ /* 0x000fe4000f8e0200 */
[----:B------:R-:W3:Y:S01]  /*0650*/  LDC.64 R18, c[0x0][0x388] ;  /* 0x0000e200ff127b82 */ /* 0x000ee20000000a00 */
[----:B------:R-:W-:Y:S01]  /*0660*/  MOV R25, UR18 ;  /* 0x0000001200197c02 */ /* 0x000fe20008000f00 */
[----:B-1----:R-:W-:Y:S01]  /*0670*/  IMAD.WIDE.U32 R10, R3, 0x8, R10 ;  /* 0x00000008030a7825 */ /* 0x002fe200078e000a */
[----:B------:R-:W-:-:S02]  /*0680*/  IADD3.X R3, PT, PT, RZ, RZ, RZ, P0, !PT ;  /* 0x000000ffff037210 */ /* 0x000fc400007fe4ff */
[----:B--2---:R-:W-:-:S03]  /*0690*/  LEA R16, P0, R2, UR6, 0x3 ;  /* 0x0000000602107c11 */ /* 0x004fc6000f8018ff */
[----:B0-----:R-:W2:Y:S01]  /*06a0*/  LDG.E.64 R10, desc[UR16][R10.64] ;  /* 0x000000100a0a7981 */ /* 0x001ea2000c1e1b00 */
[----:B---3--:R-:W-:Y:S01]  /*06b0*/  IMAD.WIDE R18, R5, 0x8, R18 ;  /* 0x0000000805127825 */ /* 0x008fe200078e0212 */
[----:B------:R-:W-:-:S04]  /*06c0*/  LEA.HI.X R17, R2, UR7, R3, 0x3, P0 ;  /* 0x0000000702117c11 */ /* 0x000fc800080f1c03 */
[----:B------:R-:W2:Y:S01]  /*06d0*/  LDG.E.64 R14, desc[UR16][R18.64] ;  /* 0x00000010120e7981 */ /* 0x000ea2000c1e1b00 */
[----:B------:R-:W-:-:S03]  /*06e0*/  IMAD.WIDE R22, R23, 0x8, R18 ;  /* 0x0000000817167825 */ /* 0x000fc600078e0212 */
[----:B------:R-:W3:Y:S04]  /*06f0*/  LDG.E.64 R6, desc[UR16][R16.64+0x8] ;  /* 0x0000081010067981 */ /* 0x000ee8000c1e1b00 */
[----:B------:R-:W3:Y:S01]  /*0700*/  LDG.E.64 R8, desc[UR16][R22.64] ;  /* 0x0000001016087981 */ /* 0x000ee2000c1e1b00 */
[----:B------:R-:W-:Y:S01]  /*0710*/  IMAD.WIDE R24, R25, 0x8, R22 ;  /* 0x0000000819187825 */ /* 0x000fe200078e0216 */
[----:B------:R-:W-:Y:S02]  /*0720*/  MOV R27, UR18 ;  /* 0x00000012001b7c02 */ /* 0x000fe40008000f00 */
[----:B------:R-:W4:Y:S04]  /*0730*/  LDG.E.64 R2, desc[UR16][R16.64+0x10] ;  /* 0x0000101010027981 */ /* 0x000f28000c1e1b00 */
[----:B------:R-:W4:Y:S01]  /*0740*/  LDG.E.64 R4, desc[UR16][R24.64] ;  /* 0x0000001018047981 */ /* 0x000f22000c1e1b00 */
[----:B------:R-:W-:-:S03]  /*0750*/  IMAD.WIDE R26, R27, 0x8, R24 ;  /* 0x000000081b1a7825 */ /* 0x000fc600078e0218 */
[----:B------:R-:W5:Y:S04]  /*0760*/  LDG.E.64 R18, desc[UR16][R16.64+0x18] ;  /* 0x0000181010127981 */ /* 0x000f68000c1e1b00 */
[----:B------:R-:W5:Y:S01]  /*0770*/  LDG.E.64 R26, desc[UR16][R26.64] ;  /* 0x000000101a1a7981 */ /* 0x000f62000c1e1b00 */
[----:B------:R-:W-:Y:S01]  /*0780*/  UIADD3 UR4, UPT, UPT, UR4, 0x4, URZ ;  /* 0x0000000404047890 */ /* 0x000fe2000fffe0ff */
[----:B--2---:R-:W-:-:S08]  /*0790*/  DFMA R10, R10, R14, R12 ;  /* 0x0000000e0a0a722b */ /* 0x004fd0000000000c */
[----:B---3--:R-:W-:-:S08]  /*07a0*/  DFMA R6, R6, R8, R10 ;  /* 0x000000080606722b */ /* 0x008fd0000000000a */
[----:B----4-:R-:W-:-:S08]  /*07b0*/  DFMA R2, R2, R4, R6 ;  /* 0x000000040202722b */ /* 0x010fd00000000006 */
[----:B-----5:R-:W-:-:S11]  /*07c0*/  DFMA R12, R18, R26, R2 ;  /* 0x0000001a120c722b */ /* 0x020fd60000000002 */
.L_x_3:
[----:B------:R-:W-:Y:S05]  /*07d0*/  BRA.U !UP1, `(.L_x_2) ;  /* 0x0000000109a87547 */ /* 0x000fea000b800000 */
[----:B------:R-:W-:Y:S01]  /*07e0*/  UISETP.NE.AND UP0, UPT, UR5, 0x1, UPT ;  /* 0x000000010500788c */ /* 0x000fe2000bf05270 */
[----:B------:R-:W-:Y:S01]  /*07f0*/  IMAD.U32 R9, RZ, RZ, UR4 ;  /* 0x00000004ff097e24 */ /* 0x000fe2000f8e00ff */
[----:B------:R-:W-:Y:S02]  /*0800*/  ULOP3.LUT UR5, UR18, 0x1, URZ, 0xc0, !UPT ;  /* 0x0000000112057892 */ /* 0x000fe4000f8ec0ff */
[----:B------:R-:W-:Y:S02]  /*0810*/  MOV R11, UR18 ;  /* 0x00000012000b7c02 */ /* 0x000fe40008000f00 */
[----:B------:R-:W-:Y:S01]  /*0820*/  PLOP3.LUT P1, PT, PT, PT, UP0, 0x80, 0x8 ;  /* 0x000000000008781c */ /* 0x000fe20003f2f008 */
[----:B------:R-:W-:-:S04]  /*0830*/  UISETP.NE.U32.AND UP1, UPT, UR5, 0x1, UPT ;  /* 0x000000010500788c */ /* 0x000fc8000bf25070 */
[----:B------:R-:W1:Y:S02]  /*0840*/  @UP0 LDCU.128 UR8, c[0x0][0x380] ;  /* 0x00007000ff0807ac */ /* 0x000e640008000c00 */
[----:B------:R-:W-:Y:S01]  /*0850*/  PLOP3.LUT P0, PT, PT, PT, UP1, 0x80, 0x8 ;  /* 0x000000000008781c */ /* 0x000fe20003f0f018 */
[----:B------:R-:W2:Y:S05]  /*0860*/  @UP0 LDCU.64 UR6, c[0x0][0x380] ;  /* 0x00007000ff0607ac */ /* 0x000eaa0008000a00 */
[C---:B------:R-:W-:Y:S01]  /*0870*/  @P1 IADD3 R7, PT, PT, R21.reuse, UR4, RZ ;  /* 0x0000000415071c10 */ /* 0x040fe2000fffe0ff */
[----:B------:R-:W3:Y:S01]  /*0880*/  @!UP1 LDCU.128 UR12, c[0x0][0x380] ;  /* 0x00007000ff0c97ac */ /* 0x000ee20008000c00 */
[----:B------:R-:W-:Y:S01]  /*0890*/  @P1 IADD3 R6, P2, PT, R21, UR4, RZ ;  /* 0x0000000415061c10 */ /* 0x000fe2000ff5e0ff */
[----:B------:R-:W-:Y:S01]  /*08a0*/  @P1 IMAD R9, R9, UR18, R0 ;  /* 0x0000001209091c24 */ /* 0x000fe2000f8e0200 */
[----:B------:R-:W-:Y:S01]  /*08b0*/  @UP0 UIADD3 UR4, UPT, UPT, UR4, 0x2, URZ ;  /* 0x0000000204040890 */ /* 0x000fe2000fffe0ff */
[----:B-1----:R-:W-:Y:S01]  /*08c0*/  MOV R2, UR8 ;  /* 0x0000000800027c02 */ /* 0x002fe20008000f00 */
[----:B------:R-:W-:Y:S01]  /*08d0*/  IMAD.U32 R3, RZ, RZ, UR9 ;  /* 0x00000009ff037e24 */ /* 0x000fe2000f8e00ff */
[----:B------:R-:W-:-:S02]  /*08e0*/  MOV R4, UR10 ;  /* 0x0000000a00047c02 */ /* 0x000fc40008000f00 */
[----:B------:R-:W-:Y:S01]  /*08f0*/  MOV R5, UR11 ;  /* 0x0000000b00057c02 */ /* 0x000fe20008000f00 */
[----:B------:R-:W-:-:S04]  /*0900*/  @P1 IMAD.WIDE.U32 R2, R7, 0x8, R2 ;  /* 0x0000000807021825 */ /* 0x000fc800078e0002 */
[----:B------:R-:W-:Y:S01]  /*0910*/  @P1 IMAD.WIDE R4, R9, 0x8, R4 ;  /* 0x0000000809041825 */ /* 0x000fe200078e0204 */
[----:B------:R-:W-:Y:S01]  /*0920*/  MOV R19, UR4 ;  /* 0x0000000400137c02 */ /* 0x000fe20008000f00 */
[----:B0-----:R-:W4:Y:S02]  /*0930*/  @P1 LDG.E.64 R2, desc[UR16][R2.64] ;  /* 0x0000001002021981 */ /* 0x001f24000c1e1b00 */
[----:B------:R-:W-:Y:S01]  /*0940*/  @P1 IMAD.X R7, RZ, RZ, RZ, P2 ;  /* 0x000000ffff071224 */ /* 0x000fe200010e06ff */
[----:B--2---:R-:W-:-:S04]  /*0950*/  @P1 LEA R8, P2, R6, UR6, 0x3 ;  /* 0x0000000606081c11 */ /* 0x004fc8000f8418ff */
[----:B------:R-:W-:Y:S01]  /*0960*/  @P1 LEA.HI.X R9, R6, UR7, R7, 0x3, P2 ;  /* 0x0000000706091c11 */ /* 0x000fe200090f1c07 */
[----:B------:R-:W-:Y:S02]  /*0970*/  @P1 IMAD.WIDE R6, R11, 0x8, R4 ;  /* 0x000000080b061825 */ /* 0x000fe400078e0204 */
[----:B------:R-:W4:Y:S01]  /*0980*/  @P1 LDG.E.64 R4, desc[UR16][R4.64] ;  /* 0x0000001004041981 */ /* 0x000f22000c1e1b00 */
[----:B---3--:R-:W-:Y:S01]  /*0990*/  MOV R14, UR12 ;  /* 0x0000000c000e7c02 */ /* 0x008fe20008000f00 */
[----:B------:R-:W-:Y:S01]  /*09a0*/  IMAD.U32 R15, RZ, RZ, UR13 ;  /* 0x0000000dff0f7e24 */ /* 0x000fe2000f8e00ff */
[----:B------:R-:W-:Y:S01]  /*09b0*/  MOV R10, UR14 ;  /* 0x0000000e000a7c02 */ /* 0x000fe20008000f00 */
[----:B------:R-:W-:Y:S01]  /*09c0*/  IMAD.U32 R11, RZ, RZ, UR15 ;  /* 0x0000000fff0b7e24 */ /* 0x000fe2000f8e00ff */
[----:B------:R-:W-:Y:S01]  /*09d0*/  @!P0 IADD3 R17, PT, PT, R21, UR4, RZ ;  /* 0x0000000415118c10 */ /* 0x000fe2000fffe0ff */
[----:B------:R-:W-:Y:S01]  /*09e0*/  @!P0 IMAD R19, R19, UR18, R0 ;  /* 0x0000001213138c24 */ /* 0x000fe2000f8e0200 */
[----:B------:R-:W2:Y:S04]  /*09f0*/  @P1 LDG.E.64 R6, desc[UR16][R6.64] ;  /* 0x0000001006061981 */ /* 0x000ea8000c1e1b00 */
[----:B------:R-:W2:Y:S01]  /*0a00*/  @P1 LDG.E.64 R8, desc[UR16][R8.64+0x8] ;  /* 0x0000081008081981 */ /* 0x000ea2000c1e1b00 */
[----:B------:R-:W-:-:S04]  /*0a10*/  @!P0 IMAD.WIDE.U32 R14, R17, 0x8, R14 ;  /* 0x00000008110e8825 */ /* 0x000fc800078e000e */
[----:B------:R-:W-:Y:S02]  /*0a20*/  @!P0 IMAD.WIDE R10, R19, 0x8, R10 ;  /* 0x00000008130a8825 */ /* 0x000fe400078e020a */
[----:B------:R-:W3:Y:S04]  /*0a30*/  @!P0 LDG.E.64 R14, desc[UR16][R14.64] ;  /* 0x000000100e0e8981 */ /* 0x000ee8000c1e1b00 */
[----:B------:R-:W3:Y:S01]  /*0a40*/  @!P0 LDG.E.64 R10, desc[UR16][R10.64] ;  /* 0x000000100a0a8981 */ /* 0x000ee2000c1e1b00 */
[----:B----4-:R-:W-:-:S08]  /*0a50*/  @P1 DFMA R2, R2, R4, R12 ;  /* 0x000000040202122b */ /* 0x010fd0000000000c */
[----:B--2---:R-:W-:-:S08]  /*0a60*/  @P1 DFMA R12, R8, R6, R2 ;  /* 0x00000006080c122b */ /* 0x004fd00000000002 */
[----:B---3--:R-:W-:-:S11]  /*0a70*/  @!P0 DFMA R12, R14, R10, R12 ;  /* 0x0000000a0e0c822b */ /* 0x008fd6000000000c */
.L_x_2:
[----:B------:R-:W1:Y:S01]  /*0a80*/  LDC.64 R2, c[0x0][0x390] ;  /* 0x0000e400ff027b82 */ /* 0x000e620000000a00 */
[----:B------:R-:W-:-:S05]  /*0a90*/  IADD3 R21, PT, PT, R0, R21, RZ ;  /* 0x0000001500157210 */ /* 0x000fca0007ffe0ff */
[----:B-1----:R-:W-:-:S05]  /*0aa0*/  IMAD.WIDE R2, R21, 0x8, R2 ;  /* 0x0000000815027825 */ /* 0x002fca00078e0202 */
[----:B0-----:R-:W-:Y:S01]  /*0ab0*/  STG.E.64 desc[UR16][R2.64], R12 ;  /* 0x0000000c02007986 */ /* 0x001fe2000c101b10 */
[----:B------:R-:W-:Y:S05]  /*0ac0*/  EXIT ;  /* 0x000000000000794d */ /* 0x000fea0003800000 */
.L_x_4:
[----:B------:R-:W-:-:S00]  /*0ad0*/  BRA `(.L_x_4) ;  /* 0xfffffffc00fc7947 */ /* 0x000fc0000383ffff */
[----:B------:R-:W-:-:S00]  /*0ae0*/  NOP ;  /* 0x0000000000007918 */ /* 0x000fc00000000000 */
        /* <DEDUP_REMOVED lines=9> */
.L_x_5:


//--------------------- .nv.shared.reserved.0     --------------------------
	.section	.nv.shared.reserved.0,"aw",@nobits
	.weak		__nv_reservedSMEM_offset_0_alias
	.size		__nv_reservedSMEM_offset_0_alias, 0, 64
	.other		__nv_reservedSMEM_offset_0_alias,@"STO_CUDA_RESERVED_SHARED STV_DEFAULT"
__nv_reservedSMEM_offset_0_alias:
	.zero		0
	.zero		64


//--------------------- .nv.constant0._Z10matmul_gpuPdS_S_i --------------------------
	.section	.nv.constant0._Z10matmul_gpuPdS_S_i,"a",@progbits
	.sectionflags	@""
	.align	4
.nv.constant0._Z10matmul_gpuPdS_S_i:
	.zero		924


//--------------------- SYMBOLS --------------------------

	.type		.nv.reservedSmem.offset0,@object
	.size		.nv.reservedSmem.offset0,0x4
